//
// Generated by NVIDIA NVVM Compiler
//
// Compiler Build ID: CL-36424714
// Cuda compilation tools, release 13.0, V13.0.88
// Based on NVVM 20.0.0
//

.version 9.0
.target sm_100
.address_size 64

	// .globl	_Z14hello_from_gpuv
.extern .func  (.param .b32 func_retval0) vprintf
(
	.param .b64 vprintf_param_0,
	.param .b64 vprintf_param_1
)
;
.global .align 1 .b8 $str[26] = {104, 101, 108, 108, 111, 32, 119, 111, 114, 100, 32, 102, 114, 111, 109, 32, 116, 104, 101, 32, 103, 112, 117, 33, 10};

.visible .entry _Z14hello_from_gpuv()
{
	.reg .b32 	%r<3>;
	.reg .b64 	%rd<3>;

	mov.u64 	%rd1, $str;
	cvta.global.u64 	%rd2, %rd1;
	{ // callseq 0, 0
	.param .b64 param0;
	st.param.b64 	[param0], %rd2;
	.param .b64 param1;
	st.param.b64 	[param1], 0;
	.param .b32 retval0;
	call.uni (retval0), 
	vprintf, 
	(
	param0, 
	param1
	);
	ld.param.b32 	%r1, [retval0];
	} // callseq 0
	ret;

}


// ===== COMPILED SASS (sm_100) =====

	.target	sm_100

	.elftype	@"ET_EXEC"


//--------------------- .note.nv.tkinfo           --------------------------
	.section	.note.nv.tkinfo,"",@"SHT_NOTE"
	.sectionflags	@"SHF_NOTE_NV_TKINFO"
	.tkinfo
        /*0018*/ 	.word	0x00000002
        /*0030*/ 	.string	""
        /*0030*/ 	.string	"ptxas"
        /*0030*/ 	.string	"Cuda compilation tools, release 13.0, V13.0.88"
        /*0030*/ 	.string	"Build cuda_13.0.r13.0/compiler.36424714_0"
        /*0030*/ 	.string	"-arch sm_100 -m 64 "



//--------------------- .note.nv.cuinfo           --------------------------
	.section	.note.nv.cuinfo,"",@"SHT_NOTE"
	.sectionflags	@"SHF_NOTE_NV_CUINFO"
        /*0018*/ 	.short	0x0002
        /*001a*/ 	.short	0x0064
        /*001c*/ 	.short	0x0082
	.zero		2


//--------------------- .nv.info                  --------------------------
	.section	.nv.info,"",@"SHT_CUDA_INFO"
	.align	4


	//----- nvinfo : EIATTR_REGCOUNT
	.align		4
        /*0000*/ 	.byte	0x04, 0x2f
        /*0002*/ 	.short	(.L_2 - .L_1)
	.align		4
.L_1:
        /*0004*/ 	.word	index@(_Z14hello_from_gpuv)
        /*0008*/ 	.word	0x00000018


	//----- nvinfo : EIATTR_FRAME_SIZE
	.align		4
.L_2:
        /*000c*/ 	.byte	0x04, 0x11
        /*000e*/ 	.short	(.L_4 - .L_3)
	.align		4
.L_3:
        /*0010*/ 	.word	index@(_Z14hello_from_gpuv)
        /*0014*/ 	.word	0x00000000


	//----- nvinfo : EIATTR_MIN_STACK_SIZE
	.align		4
.L_4:
        /*0018*/ 	.byte	0x04, 0x12
        /*001a*/ 	.short	(.L_6 - .L_5)
	.align		4
.L_5:
        /*001c*/ 	.word	index@(_Z14hello_from_gpuv)
        /*0020*/ 	.word	0x00000000
.L_6:


//--------------------- .nv.compat                --------------------------
	.section	.nv.compat,"",@"SHT_CUDA_COMPAT_INFO"
	.align	4
        /*0000*/ 	.byte	0x02, 0x09, 0x00, 0x00, 0x02, 0x02, 0x01, 0x00, 0x02, 0x05, 0x05, 0x00, 0x03, 0x07, 0x01, 0x01
        /*0010*/ 	.byte	0x02, 0x03, 0x00, 0x00, 0x02, 0x06, 0x01, 0x00, 0x04, 0x0b, 0x08, 0x00, 0x09, 0x00, 0x00, 0x00
        /*0020*/ 	.byte	0x00, 0x00, 0x00, 0x00


//--------------------- .nv.info._Z14hello_from_gpuv --------------------------
	.section	.nv.info._Z14hello_from_gpuv,"",@"SHT_CUDA_INFO"
	.sectionflags	@""
	.align	4


	//----- nvinfo : EIATTR_CUDA_API_VERSION
	.align		4
        /*0000*/ 	.byte	0x04, 0x37
        /*0002*/ 	.short	(.L_8 - .L_7)
.L_7:
        /*0004*/ 	.word	0x00000082


	//----- nvinfo : EIATTR_SPARSE_MMA_MASK
	.align		4
.L_8:
        /*0008*/ 	.byte	0x03, 0x50
        /*000a*/ 	.short	0x0000


	//----- nvinfo : EIATTR_MAXREG_COUNT
	.align		4
        /*000c*/ 	.byte	0x03, 0x1b
        /*000e*/ 	.short	0x00ff


	//----- nvinfo : EIATTR_EXTERNS
	.align		4
        /*0010*/ 	.byte	0x04, 0x0f
        /*0012*/ 	.short	(.L_10 - .L_9)


	//   ....[0]....
	.align		4
.L_9:
        /*0014*/ 	.word	index@(vprintf)


	//----- nvinfo : EIATTR_MERCURY_ISA_VERSION
	.align		4
.L_10:
        /*0018*/ 	.byte	0x03, 0x5f
        /*001a*/ 	.short	0x0101


	//----- nvinfo : EIATTR_VRC_CTA_INIT_COUNT
	.align		4
        /*001c*/ 	.byte	0x02, 0x4a
	.zero		1
	.zero		1


	//----- nvinfo : EIATTR_SYSCALL_OFFSETS
	.align		4
        /*0020*/ 	.byte	0x04, 0x46
        /*0022*/ 	.short	(.L_12 - .L_11)


	//   ....[0]....
.L_11:
        /*0024*/ 	.word	0x00000080


	//----- nvinfo : EIATTR_EXIT_INSTR_OFFSETS
	.align		4
.L_12:
        /*0028*/ 	.byte	0x04, 0x1c
        /*002a*/ 	.short	(.L_14 - .L_13)


	//   ....[0]....
.L_13:
        /*002c*/ 	.word	0x00000090


	//----- nvinfo : EIATTR_SW_WAR
	.align		4
.L_14:
        /*0030*/ 	.byte	0x04, 0x36
        /*0032*/ 	.short	(.L_16 - .L_15)
.L_15:
        /*0034*/ 	.word	0x00000008
.L_16:


//--------------------- .nv.callgraph             --------------------------
	.section	.nv.callgraph,"",@"SHT_CUDA_CALLGRAPH"
	.align	4
	.sectionentsize	8
	.align		4
        /*0000*/ 	.word	0x00000000
	.align		4
        /*0004*/ 	.word	0xffffffff
	.align		4
        /*0008*/ 	.word	index@(_Z14hello_from_gpuv)
	.align		4
        /*000c*/ 	.word	index@(vprintf)
	.align		4
        /*0010*/ 	.word	0x00000000
	.align		4
        /*0014*/ 	.word	0xfffffffe
	.align		4
        /*0018*/ 	.word	0x00000000
	.align		4
        /*001c*/ 	.word	0xfffffffd
	.align		4
        /*0020*/ 	.word	0x00000000
	.align		4
        /*0024*/ 	.word	0xfffffffc


//--------------------- .nv.constant4             --------------------------
	.section	.nv.constant4,"a",@progbits
	.align	8
	.align		8
.nv.constant4:
        /*0000*/ 	.dword	vprintf
	.align		8
        /*0008*/ 	.dword	$str


//--------------------- .text._Z14hello_from_gpuv --------------------------
	.section	.text._Z14hello_from_gpuv,"ax",@progbits
	.align	128
        .global         _Z14hello_from_gpuv
        .type           _Z14hello_from_gpuv,@function
        .size           _Z14hello_from_gpuv,(.L_x_2 - _Z14hello_from_gpuv)
        .other          _Z14hello_from_gpuv,@"STO_CUDA_ENTRY STV_DEFAULT"
_Z14hello_from_gpuv:
.text._Z14hello_from_gpuv:
[----:B------:R-:W0:Y:S01]  /*0000*/  LDC R1, c[0x0][0x37c] ;  /* 0x0000df00ff017b82 */ /* 0x000e220000000800 */
[----:B------:R-:W-:Y:S01]  /*0010*/  MOV R0, 0x0 ;  /* 0x0000000000007802 */ /* 0x000fe20000000f00 */
[----:B------:R-:W1:Y:S01]  /*0020*/  LDCU.64 UR4, c[0x4][0x8] ;  /* 0x01000100ff0477ac */ /* 0x000e620008000a00 */
[----:B------:R-:W-:-:S05]  /*0030*/  CS2R R6, SRZ ;  /* 0x0000000000067805 */ /* 0x000fca000001ff00 */
[----:B------:R2:W3:Y:S01]  /*0040*/  LDC.64 R2, c[0x4][R0] ;  /* 0x0100000000027b82 */ /* 0x0004e20000000a00 */
[----:B-1----:R-:W-:Y:S02]  /*0050*/  IMAD.U32 R4, RZ, RZ, UR4 ;  /* 0x00000004ff047e24 */ /* 0x002fe4000f8e00ff */
[----:B--2---:R-:W-:-:S07]  /*0060*/  IMAD.U32 R5, RZ, RZ, UR5 ;  /* 0x00000005ff057e24 */ /* 0x004fce000f8e00ff */
[----:B------:R-:W-:-:S07]  /*0070*/  LEPC R20, `(.L_x_0) ;  /* 0x000000001014794e */ /* 0x000fce0000000000 */
[----:B0--3--:R-:W-:Y:S05]  /*0080*/  CALL.ABS.NOINC R2 ;  /* 0x0000000002007343 */ /* 0x009fea0003c00000 */
.L_x_0:
[----:B------:R-:W-:Y:S05]  /*0090*/  EXIT ;  /* 0x000000000000794d */ /* 0x000fea0003800000 */
.L_x_1:
[----:B------:R-:W-:-:S00]  /*00a0*/  BRA `(.L_x_1) ;  /* 0xfffffffc00fc7947 */ /* 0x000fc0000383ffff */
[----:B------:R-:W-:-:S00]  /*00b0*/  NOP ;  /* 0x0000000000007918 */ /* 0x000fc00000000000 */
        /* <DEDUP_REMOVED lines=12> */
.L_x_2:


//--------------------- .nv.global.init           --------------------------
	.section	.nv.global.init,"aw",@progbits
.nv.global.init:
	.type		$str,@object
	.size		$str,(.L_0 - $str)
$str:
        /*0000*/ 	.byte	0x68, 0x65, 0x6c, 0x6c, 0x6f, 0x20, 0x77, 0x6f, 0x72, 0x64, 0x20, 0x66, 0x72, 0x6f, 0x6d, 0x20
        /*0010*/ 	.byte	0x74, 0x68, 0x65, 0x20, 0x67, 0x70, 0x75, 0x21, 0x0a, 0x00
.L_0:


//--------------------- .nv.shared.reserved.0     --------------------------
	.section	.nv.shared.reserved.0,"aw",@nobits
	.weak		__nv_reservedSMEM_offset_0_alias
	.size		__nv_reservedSMEM_offset_0_alias, 0, 64
	.other		__nv_reservedSMEM_offset_0_alias,@"STO_CUDA_RESERVED_SHARED STV_DEFAULT"
__nv_reservedSMEM_offset_0_alias:
	.zero		0
	.zero		64


//--------------------- .nv.constant0._Z14hello_from_gpuv --------------------------
	.section	.nv.constant0._Z14hello_from_gpuv,"a",@progbits
	.sectionflags	@""
	.align	4
.nv.constant0._Z14hello_from_gpuv:
	.zero		896


//--------------------- SYMBOLS --------------------------

	.type		.nv.reservedSmem.offset0,@object
	.size		.nv.reservedSmem.offset0,0x4
	.type		vprintf,@function
